//
// Generated by NVIDIA NVVM Compiler
//
// Compiler Build ID: CL-36424714
// Cuda compilation tools, release 13.0, V13.0.88
// Based on NVVM 20.0.0
//

.version 9.0
.target sm_100
.address_size 64

	// .globl	_Z11cuda_kernelPdi

.visible .entry _Z11cuda_kernelPdi(
	.param .u64 .ptr .align 1 _Z11cuda_kernelPdi_param_0,
	.param .u32 _Z11cuda_kernelPdi_param_1
)
{
	.reg .pred 	%p<2>;
	.reg .b32 	%r<6>;
	.reg .b64 	%rd<7>;
	.reg .b64 	%fd<10>;

	ld.param.u64 	%rd4, [_Z11cuda_kernelPdi_param_0];
	ld.param.u32 	%r4, [_Z11cuda_kernelPdi_param_1];
	cvta.to.global.u64 	%rd5, %rd4;
	cvt.rn.f64.s32 	%fd1, %r4;
	add.s64 	%rd6, %rd5, 16;
	mov.b32 	%r5, 0;
$L__BB0_1:
	ld.global.f64 	%fd2, [%rd6+-16];
	add.f64 	%fd3, %fd2, %fd1;
	st.global.f64 	[%rd6+-16], %fd3;
	ld.global.f64 	%fd4, [%rd6+-8];
	add.f64 	%fd5, %fd4, %fd1;
	st.global.f64 	[%rd6+-8], %fd5;
	ld.global.f64 	%fd6, [%rd6];
	add.f64 	%fd7, %fd6, %fd1;
	st.global.f64 	[%rd6], %fd7;
	ld.global.f64 	%fd8, [%rd6+8];
	add.f64 	%fd9, %fd8, %fd1;
	st.global.f64 	[%rd6+8], %fd9;
	add.s32 	%r5, %r5, 4;
	add.s64 	%rd6, %rd6, 32;
	setp.ne.s32 	%p1, %r5, 100;
	@%p1 bra 	$L__BB0_1;
	ret;

}


// ===== COMPILED SASS (sm_100) =====

	.target	sm_100

	.elftype	@"ET_EXEC"


//--------------------- .note.nv.tkinfo           --------------------------
	.section	.note.nv.tkinfo,"",@"SHT_NOTE"
	.sectionflags	@"SHF_NOTE_NV_TKINFO"
	.tkinfo
        /*0018*/ 	.word	0x00000002
        /*0030*/ 	.string	""
        /*0030*/ 	.string	"ptxas"
        /*0030*/ 	.string	"Cuda compilation tools, release 13.0, V13.0.88"
        /*0030*/ 	.string	"Build cuda_13.0.r13.0/compiler.36424714_0"
        /*0030*/ 	.string	"-arch sm_100 -m 64 "



//--------------------- .note.nv.cuinfo           --------------------------
	.section	.note.nv.cuinfo,"",@"SHT_NOTE"
	.sectionflags	@"SHF_NOTE_NV_CUINFO"
        /*0018*/ 	.short	0x0002
        /*001a*/ 	.short	0x0064
        /*001c*/ 	.short	0x0082
	.zero		2


//--------------------- .nv.info                  --------------------------
	.section	.nv.info,"",@"SHT_CUDA_INFO"
	.align	4


	//----- nvinfo : EIATTR_REGCOUNT
	.align		4
        /*0000*/ 	.byte	0x04, 0x2f
        /*0002*/ 	.short	(.L_1 - .L_0)
	.align		4
.L_0:
        /*0004*/ 	.word	index@(_Z11cuda_kernelPdi)
        /*0008*/ 	.word	0x00000020


	//----- nvinfo : EIATTR_FRAME_SIZE
	.align		4
.L_1:
        /*000c*/ 	.byte	0x04, 0x11
        /*000e*/ 	.short	(.L_3 - .L_2)
	.align		4
.L_2:
        /*0010*/ 	.word	index@(_Z11cuda_kernelPdi)
        /*0014*/ 	.word	0x00000000


	//----- nvinfo : EIATTR_MIN_STACK_SIZE
	.align		4
.L_3:
        /*0018*/ 	.byte	0x04, 0x12
        /*001a*/ 	.short	(.L_5 - .L_4)
	.align		4
.L_4:
        /*001c*/ 	.word	index@(_Z11cuda_kernelPdi)
        /*0020*/ 	.word	0x00000000
.L_5:


//--------------------- .nv.compat                --------------------------
	.section	.nv.compat,"",@"SHT_CUDA_COMPAT_INFO"
	.align	4
        /*0000*/ 	.byte	0x02, 0x09, 0x00, 0x00, 0x02, 0x02, 0x01, 0x00, 0x02, 0x05, 0x05, 0x00, 0x03, 0x07, 0x01, 0x01
        /*0010*/ 	.byte	0x02, 0x03, 0x00, 0x00, 0x02, 0x06, 0x01, 0x00, 0x04, 0x0b, 0x08, 0x00, 0x01, 0x00, 0x00, 0x00
        /*0020*/ 	.byte	0x00, 0x00, 0x00, 0x00


//--------------------- .nv.info._Z11cuda_kernelPdi --------------------------
	.section	.nv.info._Z11cuda_kernelPdi,"",@"SHT_CUDA_INFO"
	.sectionflags	@""
	.align	4


	//----- nvinfo : EIATTR_CUDA_API_VERSION
	.align		4
        /*0000*/ 	.byte	0x04, 0x37
        /*0002*/ 	.short	(.L_7 - .L_6)
.L_6:
        /*0004*/ 	.word	0x00000082


	//----- nvinfo : EIATTR_KPARAM_INFO
	.align		4
.L_7:
        /*0008*/ 	.byte	0x04, 0x17
        /*000a*/ 	.short	(.L_9 - .L_8)
.L_8:
        /*000c*/ 	.word	0x00000000
        /*0010*/ 	.short	0x0001
        /*0012*/ 	.short	0x0008
        /*0014*/ 	.byte	0x00, 0xf0, 0x11, 0x00


	//----- nvinfo : EIATTR_KPARAM_INFO
	.align		4
.L_9:
        /*0018*/ 	.byte	0x04, 0x17
        /*001a*/ 	.short	(.L_11 - .L_10)
.L_10:
        /*001c*/ 	.word	0x00000000
        /*0020*/ 	.short	0x0000
        /*0022*/ 	.short	0x0000
        /*0024*/ 	.byte	0x00, 0xf5, 0x21, 0x00


	//----- nvinfo : EIATTR_SPARSE_MMA_MASK
	.align		4
.L_11:
        /*0028*/ 	.byte	0x03, 0x50
        /*002a*/ 	.short	0x0000


	//----- nvinfo : EIATTR_MAXREG_COUNT
	.align		4
        /*002c*/ 	.byte	0x03, 0x1b
        /*002e*/ 	.short	0x00ff


	//----- nvinfo : EIATTR_MERCURY_ISA_VERSION
	.align		4
        /*0030*/ 	.byte	0x03, 0x5f
        /*0032*/ 	.short	0x0101


	//----- nvinfo : EIATTR_VRC_CTA_INIT_COUNT
	.align		4
        /*0034*/ 	.byte	0x02, 0x4a
	.zero		1
	.zero		1


	//----- nvinfo : EIATTR_EXIT_INSTR_OFFSETS
	.align		4
        /*0038*/ 	.byte	0x04, 0x1c
        /*003a*/ 	.short	(.L_13 - .L_12)


	//   ....[0]....
.L_12:
        /*003c*/ 	.word	0x00001310


	//----- nvinfo : EIATTR_CBANK_PARAM_SIZE
	.align		4
.L_13:
        /*0040*/ 	.byte	0x03, 0x19
        /*0042*/ 	.short	0x000c


	//----- nvinfo : EIATTR_PARAM_CBANK
	.align		4
        /*0044*/ 	.byte	0x04, 0x0a
        /*0046*/ 	.short	(.L_15 - .L_14)
	.align		4
.L_14:
        /*0048*/ 	.word	index@(.nv.constant0._Z11cuda_kernelPdi)
        /*004c*/ 	.short	0x0380
        /*004e*/ 	.short	0x000c


	//----- nvinfo : EIATTR_SW_WAR
	.align		4
.L_15:
        /*0050*/ 	.byte	0x04, 0x36
        /*0052*/ 	.short	(.L_17 - .L_16)
.L_16:
        /*0054*/ 	.word	0x00000008
.L_17:


//--------------------- .nv.callgraph             --------------------------
	.section	.nv.callgraph,"",@"SHT_CUDA_CALLGRAPH"
	.align	4
	.sectionentsize	8
	.align		4
        /*0000*/ 	.word	0x00000000
	.align		4
        /*0004*/ 	.word	0xffffffff
	.align		4
        /*0008*/ 	.word	0x00000000
	.align		4
        /*000c*/ 	.word	0xfffffffe
	.align		4
        /*0010*/ 	.word	0x00000000
	.align		4
        /*0014*/ 	.word	0xfffffffd
	.align		4
        /*0018*/ 	.word	0x00000000
	.align		4
        /*001c*/ 	.word	0xfffffffc


//--------------------- .text._Z11cuda_kernelPdi  --------------------------
	.section	.text._Z11cuda_kernelPdi,"ax",@progbits
	.align	128
        .global         _Z11cuda_kernelPdi
        .type           _Z11cuda_kernelPdi,@function
        .size           _Z11cuda_kernelPdi,(.L_x_1 - _Z11cuda_kernelPdi)
        .other          _Z11cuda_kernelPdi,@"STO_CUDA_ENTRY STV_DEFAULT"
_Z11cuda_kernelPdi:
.text._Z11cuda_kernelPdi:
[----:B------:R-:W-:Y:S08]  /*0000*/  LDC R1, c[0x0][0x37c] ;  /* 0x0000df00ff017b82 */ /* 0x000ff00000000800 */
[----:B------:R-:W0:Y:S01]  /*0010*/  LDC.64 R4, c[0x0][0x380] ;  /* 0x0000e000ff047b82 */ /* 0x000e220000000a00 */
[----:B------:R-:W0:Y:S01]  /*0020*/  LDCU.64 UR4, c[0x0][0x358] ;  /* 0x00006b00ff0477ac */ /* 0x000e220008000a00 */
[----:B------:R-:W1:Y:S01]  /*0030*/  LDCU UR6, c[0x0][0x388] ;  /* 0x00007100ff0677ac */ /* 0x000e620008000800 */
[----:B0-----:R-:W2:Y:S01]  /*0040*/  LDG.E.64 R10, desc[UR4][R4.64+0x318] ;  /* 0x00031804040a7981 */ /* 0x001ea2000c1e1b00 */
[----:B-1----:R-:W2:Y:S03]  /*0050*/  I2F.F64 R2, UR6 ;  /* 0x0000000600027d12 */ /* 0x002ea60008201c00 */
[----:B------:R-:W3:Y:S04]  /*0060*/  LDG.E.64 R22, desc[UR4][R4.64+0x10] ;  /* 0x0000100404167981 */ /* 0x000ee8000c1e1b00 */
[----:B------:R-:W4:Y:S04]  /*0070*/  LDG.E.64 R16, desc[UR4][R4.64+0x30] ;  /* 0x0000300404107981 */ /* 0x000f28000c1e1b00 */
[----:B------:R-:W5:Y:S04]  /*0080*/  LDG.E.64 R18, desc[UR4][R4.64+0x28] ;  /* 0x0000280404127981 */ /* 0x000f68000c1e1b00 */
[----:B------:R-:W5:Y:S04]  /*0090*/  LDG.E.64 R24, desc[UR4][R4.64+0x8] ;  /* 0x0000080404187981 */ /* 0x000f68000c1e1b00 */
[----:B------:R-:W5:Y:S04]  /*00a0*/  LDG.E.64 R26, desc[UR4][R4.64] ;  /* 0x00000004041a7981 */ /* 0x000f68000c1e1b00 */
[----:B------:R-:W5:Y:S04]  /*00b0*/  LDG.E.64 R6, desc[UR4][R4.64+0x38] ;  /* 0x0000380404067981 */ /* 0x000f68000c1e1b00 */
[----:B------:R-:W5:Y:S04]  /*00c0*/  LDG.E.64 R8, desc[UR4][R4.64+0x40] ;  /* 0x0000400404087981 */ /* 0x000f68000c1e1b00 */
[----:B------:R-:W5:Y:S04]  /*00d0*/  LDG.E.64 R12, desc[UR4][R4.64+0x50] ;  /* 0x00005004040c7981 */ /* 0x000f68000c1e1b00 */
[----:B------:R-:W5:Y:S04]  /*00e0*/  LDG.E.64 R14, desc[UR4][R4.64+0x18] ;  /* 0x00001804040e7981 */ /* 0x000f68000c1e1b00 */
[----:B------:R-:W5:Y:S01]  /*00f0*/  LDG.E.64 R20, desc[UR4][R4.64+0x20] ;  /* 0x0000200404147981 */ /* 0x000f62000c1e1b00 */
[----:B--2---:R-:W-:-:S07]  /*0100*/  DADD R10, R2, R10 ;  /* 0x00000000020a7229 */ /* 0x004fce000000000a */
[----:B------:R0:W-:Y:S04]  /*0110*/  STG.E.64 desc[UR4][R4.64+0x318], R10 ;  /* 0x0003180a04007986 */ /* 0x0001e8000c101b04 */
[----:B0-----:R-:W2:Y:S01]  /*0120*/  LDG.E.64 R10, desc[UR4][R4.64+0x48] ;  /* 0x00004804040a7981 */ /* 0x001ea2000c1e1b00 */
[C---:B---3--:R-:W-:Y:S02]  /*0130*/  DADD R22, R2.reuse, R22 ;  /* 0x0000000002167229 */ /* 0x048fe40000000016 */
[C---:B----4-:R-:W-:Y:S02]  /*0140*/  DADD R16, R2.reuse, R16 ;  /* 0x0000000002107229 */ /* 0x050fe40000000010 */
[C---:B-----5:R-:W-:Y:S02]  /*0150*/  DADD R18, R2.reuse, R18 ;  /* 0x0000000002127229 */ /* 0x060fe40000000012 */
[C---:B------:R-:W-:Y:S01]  /*0160*/  DADD R24, R2.reuse, R24 ;  /* 0x0000000002187229 */ /* 0x040fe20000000018 */
[----:B------:R0:W-:Y:S01]  /*0170*/  STG.E.64 desc[UR4][R4.64+0x10], R22 ;  /* 0x0000101604007986 */ /* 0x0001e2000c101b04 */
[----:B------:R-:W-:-:S02]  /*0180*/  DADD R28, R2, R26 ;  /* 0x00000000021c7229 */ /* 0x000fc4000000001a */
[C---:B------:R-:W-:Y:S01]  /*0190*/  DADD R6, R2.reuse, R6 ;  /* 0x0000000002067229 */ /* 0x040fe20000000006 */
[----:B------:R1:W-:Y:S01]  /*01a0*/  STG.E.64 desc[UR4][R4.64+0x30], R16 ;  /* 0x0000301004007986 */ /* 0x0003e2000c101b04 */
[C---:B------:R-:W-:Y:S02]  /*01b0*/  DADD R8, R2.reuse, R8 ;  /* 0x0000000002087229 */ /* 0x040fe40000000008 */
[C---:B------:R-:W-:Y:S01]  /*01c0*/  DADD R12, R2.reuse, R12 ;  /* 0x00000000020c7229 */ /* 0x040fe2000000000c */
[----:B------:R-:W3:Y:S01]  /*01d0*/  LDG.E.64 R26, desc[UR4][R4.64+0x70] ;  /* 0x00007004041a7981 */ /* 0x000ee2000c1e1b00 */
[C---:B------:R-:W-:Y:S02]  /*01e0*/  DADD R14, R2.reuse, R14 ;  /* 0x00000000020e7229 */ /* 0x040fe4000000000e */
[C---:B------:R-:W-:Y:S01]  /*01f0*/  DADD R20, R2.reuse, R20 ;  /* 0x0000000002147229 */ /* 0x040fe20000000014 */
[----:B------:R4:W-:Y:S04]  /*0200*/  STG.E.64 desc[UR4][R4.64+0x28], R18 ;  /* 0x0000281204007986 */ /* 0x0009e8000c101b04 */
[----:B0-----:R-:W5:Y:S04]  /*0210*/  LDG.E.64 R22, desc[UR4][R4.64+0x60] ;  /* 0x0000600404167981 */ /* 0x001f68000c1e1b00 */
[----:B-1----:R-:W5:Y:S04]  /*0220*/  LDG.E.64 R16, desc[UR4][R4.64+0x88] ;  /* 0x0000880404107981 */ /* 0x002f68000c1e1b00 */
[----:B------:R0:W-:Y:S04]  /*0230*/  STG.E.64 desc[UR4][R4.64+0x8], R24 ;  /* 0x0000081804007986 */ /* 0x0001e8000c101b04 */
[----:B----4-:R-:W4:Y:S04]  /*0240*/  LDG.E.64 R18, desc[UR4][R4.64+0x80] ;  /* 0x0000800404127981 */ /* 0x010f28000c1e1b00 */
[----:B0-----:R-:W4:Y:S04]  /*0250*/  LDG.E.64 R24, desc[UR4][R4.64+0x68] ;  /* 0x0000680404187981 */ /* 0x001f28000c1e1b00 */
[----:B------:R-:W-:Y:S04]  /*0260*/  STG.E.64 desc[UR4][R4.64+0x38], R6 ;  /* 0x0000380604007986 */ /* 0x000fe8000c101b04 */
[----:B------:R0:W-:Y:S04]  /*0270*/  STG.E.64 desc[UR4][R4.64+0x40], R8 ;  /* 0x0000400804007986 */ /* 0x0001e8000c101b04 */
[----:B------:R1:W-:Y:S04]  /*0280*/  STG.E.64 desc[UR4][R4.64+0x50], R12 ;  /* 0x0000500c04007986 */ /* 0x0003e8000c101b04 */
[----:B------:R1:W-:Y:S04]  /*0290*/  STG.E.64 desc[UR4][R4.64+0x18], R14 ;  /* 0x0000180e04007986 */ /* 0x0003e8000c101b04 */
[----:B------:R1:W-:Y:S04]  /*02a0*/  STG.E.64 desc[UR4][R4.64+0x20], R20 ;  /* 0x0000201404007986 */ /* 0x0003e8000c101b04 */
[----:B0-----:R-:W4:Y:S04]  /*02b0*/  LDG.E.64 R8, desc[UR4][R4.64+0x90] ;  /* 0x0000900404087981 */ /* 0x001f28000c1e1b00 */
[----:B------:R-:W4:Y:S04]  /*02c0*/  LDG.E.64 R6, desc[UR4][R4.64+0x98] ;  /* 0x0000980404067981 */ /* 0x000f28000c1e1b00 */
[----:B-1----:R-:W4:Y:S04]  /*02d0*/  LDG.E.64 R12, desc[UR4][R4.64+0xa8] ;  /* 0x0000a804040c7981 */ /* 0x002f28000c1e1b00 */
[----:B------:R-:W4:Y:S04]  /*02e0*/  LDG.E.64 R14, desc[UR4][R4.64+0x58] ;  /* 0x00005804040e7981 */ /* 0x000f28000c1e1b00 */
[----:B------:R-:W4:Y:S01]  /*02f0*/  LDG.E.64 R20, desc[UR4][R4.64+0x78] ;  /* 0x0000780404147981 */ /* 0x000f22000c1e1b00 */
[----:B--2---:R-:W-:-:S07]  /*0300*/  DADD R10, R2, R10 ;  /* 0x00000000020a7229 */ /* 0x004fce000000000a */
[----:B------:R0:W-:Y:S04]  /*0310*/  STG.E.64 desc[UR4][R4.64+0x48], R10 ;  /* 0x0000480a04007986 */ /* 0x0001e8000c101b04 */
[----:B0-----:R-:W2:Y:S01]  /*0320*/  LDG.E.64 R10, desc[UR4][R4.64+0xa0] ;  /* 0x0000a004040a7981 */ /* 0x001ea2000c1e1b00 */
[C---:B---3--:R-:W-:Y:S02]  /*0330*/  DADD R26, R2.reuse, R26 ;  /* 0x00000000021a7229 */ /* 0x048fe4000000001a */
[C---:B-----5:R-:W-:Y:S02]  /*0340*/  DADD R22, R2.reuse, R22 ;  /* 0x0000000002167229 */ /* 0x060fe40000000016 */
[C---:B------:R-:W-:Y:S02]  /*0350*/  DADD R16, R2.reuse, R16 ;  /* 0x0000000002107229 */ /* 0x040fe40000000010 */
[----:B----4-:R-:W-:-:S03]  /*0360*/  DADD R18, R2, R18 ;  /* 0x0000000002127229 */ /* 0x010fc60000000012 */
[----:B------:R0:W-:Y:S01]  /*0370*/  STG.E.64 desc[UR4][R4.64+0x60], R22 ;  /* 0x0000601604007986 */ /* 0x0001e2000c101b04 */
[----:B------:R-:W-:-:S03]  /*0380*/  DADD R24, R2, R24 ;  /* 0x0000000002187229 */ /* 0x000fc60000000018 */
[----:B------:R1:W-:Y:S04]  /*0390*/  STG.E.64 desc[UR4][R4.64+0x70], R26 ;  /* 0x0000701a04007986 */ /* 0x0003e8000c101b04 */
[----:B------:R3:W-:Y:S04]  /*03a0*/  STG.E.64 desc[UR4][R4.64+0x88], R16 ;  /* 0x0000881004007986 */ /* 0x0007e8000c101b04 */
[----:B------:R-:W-:Y:S04]  /*03b0*/  STG.E.64 desc[UR4][R4.64], R28 ;  /* 0x0000001c04007986 */ /* 0x000fe8000c101b04 */
[----:B0-----:R-:W4:Y:S04]  /*03c0*/  LDG.E.64 R22, desc[UR4][R4.64+0xb8] ;  /* 0x0000b80404167981 */ /* 0x001f28000c1e1b00 */
[----:B-1----:R-:W5:Y:S04]  /*03d0*/  LDG.E.64 R26, desc[UR4][R4.64+0xc8] ;  /* 0x0000c804041a7981 */ /* 0x002f68000c1e1b00 */
[----:B------:R0:W-:Y:S01]  /*03e0*/  STG.E.64 desc[UR4][R4.64+0x80], R18 ;  /* 0x0000801204007986 */ /* 0x0001e2000c101b04 */
[----:B------:R-:W-:-:S03]  /*03f0*/  DADD R8, R2, R8 ;  /* 0x0000000002087229 */ /* 0x000fc60000000008 */
[----:B---3--:R-:W3:Y:S01]  /*0400*/  LDG.E.64 R16, desc[UR4][R4.64+0xd0] ;  /* 0x0000d00404107981 */ /* 0x008ee2000c1e1b00 */
[----:B------:R-:W-:-:S03]  /*0410*/  DADD R6, R2, R6 ;  /* 0x0000000002067229 */ /* 0x000fc60000000006 */
[----:B------:R1:W-:Y:S01]  /*0420*/  STG.E.64 desc[UR4][R4.64+0x68], R24 ;  /* 0x0000681804007986 */ /* 0x0003e2000c101b04 */
[----:B------:R-:W-:-:S03]  /*0430*/  DADD R12, R2, R12 ;  /* 0x00000000020c7229 */ /* 0x000fc6000000000c */
[----:B0-----:R-:W3:Y:S01]  /*0440*/  LDG.E.64 R18, desc[UR4][R4.64+0xd8] ;  /* 0x0000d80404127981 */ /* 0x001ee2000c1e1b00 */
[----:B------:R-:W-:-:S03]  /*0450*/  DADD R28, R2, R14 ;  /* 0x00000000021c7229 */ /* 0x000fc6000000000e */
[----:B------:R-:W3:Y:S01]  /*0460*/  LDG.E.64 R14, desc[UR4][R4.64+0xb0] ;  /* 0x0000b004040e7981 */ /* 0x000ee2000c1e1b00 */
[----:B------:R-:W-:-:S03]  /*0470*/  DADD R20, R2, R20 ;  /* 0x0000000002147229 */ /* 0x000fc60000000014 */
[----:B-1----:R-:W3:Y:S04]  /*0480*/  LDG.E.64 R24, desc[UR4][R4.64+0xc0] ;  /* 0x0000c00404187981 */ /* 0x002ee8000c1e1b00 */
[----:B------:R0:W-:Y:S04]  /*0490*/  STG.E.64 desc[UR4][R4.64+0x90], R8 ;  /* 0x0000900804007986 */ /* 0x0001e8000c101b04 */
[----:B------:R1:W-:Y:S04]  /*04a0*/  STG.E.64 desc[UR4][R4.64+0x98], R6 ;  /* 0x0000980604007986 */ /* 0x0003e8000c101b04 */
[----:B------:R1:W-:Y:S04]  /*04b0*/  STG.E.64 desc[UR4][R4.64+0xa8], R12 ;  /* 0x0000a80c04007986 */ /* 0x0003e8000c101b04 */
[----:B------:R1:W-:Y:S04]  /*04c0*/  STG.E.64 desc[UR4][R4.64+0x78], R20 ;  /* 0x0000781404007986 */ /* 0x0003e8000c101b04 */
[----:B0-----:R-:W3:Y:S04]  /*04d0*/  LDG.E.64 R8, desc[UR4][R4.64+0xe8] ;  /* 0x0000e80404087981 */ /* 0x001ee8000c1e1b00 */
[----:B-1----:R-:W3:Y:S04]  /*04e0*/  LDG.E.64 R6, desc[UR4][R4.64+0xf0] ;  /* 0x0000f00404067981 */ /* 0x002ee8000c1e1b00 */
[----:B------:R-:W3:Y:S04]  /*04f0*/  LDG.E.64 R12, desc[UR4][R4.64+0x100] ;  /* 0x00010004040c7981 */ /* 0x000ee8000c1e1b00 */
[----:B------:R-:W3:Y:S01]  /*0500*/  LDG.E.64 R20, desc[UR4][R4.64+0xe0] ;  /* 0x0000e00404147981 */ /* 0x000ee2000c1e1b00 */
[----:B--2---:R-:W-:-:S07]  /*0510*/  DADD R10, R2, R10 ;  /* 0x00000000020a7229 */ /* 0x004fce000000000a */
[----:B------:R0:W-:Y:S04]  /*0520*/  STG.E.64 desc[UR4][R4.64+0xa0], R10 ;  /* 0x0000a00a04007986 */ /* 0x0001e8000c101b04 */
[----:B0-----:R-:W2:Y:S04]  /*0530*/  LDG.E.64 R10, desc[UR4][R4.64+0xf8] ;  /* 0x0000f804040a7981 */ /* 0x001ea8000c1e1b00 */
[----:B------:R0:W-:Y:S01]  /*0540*/  STG.E.64 desc[UR4][R4.64+0x58], R28 ;  /* 0x0000581c04007986 */ /* 0x0001e2000c101b04 */
[C---:B----4-:R-:W-:Y:S02]  /*0550*/  DADD R22, R2.reuse, R22 ;  /* 0x0000000002167229 */ /* 0x050fe40000000016 */
[----:B-----5:R-:W-:-:S02]  /*0560*/  DADD R26, R2, R26 ;  /* 0x00000000021a7229 */ /* 0x020fc4000000001a */
[----:B---3--:R-:W-:-:S03]  /*0570*/  DADD R16, R2, R16 ;  /* 0x0000000002107229 */ /* 0x008fc60000000010 */
[----:B------:R1:W-:Y:S01]  /*0580*/  STG.E.64 desc[UR4][R4.64+0xb8], R22 ;  /* 0x0000b81604007986 */ /* 0x0003e2000c101b04 */
[C---:B------:R-:W-:Y:S02]  /*0590*/  DADD R18, R2.reuse, R18 ;  /* 0x0000000002127229 */ /* 0x040fe40000000012 */
[C---:B0-----:R-:W-:Y:S02]  /*05a0*/  DADD R28, R2.reuse, R14 ;  /* 0x00000000021c7229 */ /* 0x041fe4000000000e */
[C---:B------:R-:W-:Y:S01]  /*05b0*/  DADD R24, R2.reuse, R24 ;  /* 0x0000000002187229 */ /* 0x040fe20000000018 */
[----:B------:R-:W3:Y:S04]  /*05c0*/  LDG.E.64 R14, desc[UR4][R4.64+0x108] ;  /* 0x00010804040e7981 */ /* 0x000ee8000c1e1b00 */
[----:B------:R0:W-:Y:S04]  /*05d0*/  STG.E.64 desc[UR4][R4.64+0xc8], R26 ;  /* 0x0000c81a04007986 */ /* 0x0001e8000c101b04 */
[----:B------:R4:W-:Y:S04]  /*05e0*/  STG.E.64 desc[UR4][R4.64+0xd0], R16 ;  /* 0x0000d01004007986 */ /* 0x0009e8000c101b04 */
[----:B------:R5:W-:Y:S04]  /*05f0*/  STG.E.64 desc[UR4][R4.64+0xb0], R28 ;  /* 0x0000b01c04007986 */ /* 0x000be8000c101b04 */
[----:B-1----:R-:W3:Y:S01]  /*0600*/  LDG.E.64 R22, desc[UR4][R4.64+0x110] ;  /* 0x0001100404167981 */ /* 0x002ee2000c1e1b00 */
[----:B------:R-:W-:-:S03]  /*0610*/  DADD R8, R2, R8 ;  /* 0x0000000002087229 */ /* 0x000fc60000000008 */
[----:B0-----:R-:W3:Y:S01]  /*0620*/  LDG.E.64 R26, desc[UR4][R4.64+0x120] ;  /* 0x00012004041a7981 */ /* 0x001ee2000c1e1b00 */
[----:B------:R-:W-:-:S03]  /*0630*/  DADD R6, R2, R6 ;  /* 0x0000000002067229 */ /* 0x000fc60000000006 */
[----:B------:R0:W-:Y:S01]  /*0640*/  STG.E.64 desc[UR4][R4.64+0xd8], R18 ;  /* 0x0000d81204007986 */ /* 0x0001e2000c101b04 */
[----:B------:R-:W-:-:S03]  /*0650*/  DADD R12, R2, R12 ;  /* 0x00000000020c7229 */ /* 0x000fc6000000000c */
[----:B----4-:R-:W4:Y:S01]  /*0660*/  LDG.E.64 R16, desc[UR4][R4.64+0x130] ;  /* 0x0001300404107981 */ /* 0x010f22000c1e1b00 */
[----:B-----5:R-:W-:-:S03]  /*0670*/  DADD R28, R2, R20 ;  /* 0x00000000021c7229 */ /* 0x020fc60000000014 */
[----:B------:R1:W-:Y:S04]  /*0680*/  STG.E.64 desc[UR4][R4.64+0xc0], R24 ;  /* 0x0000c01804007986 */ /* 0x0003e8000c101b04 */
[----:B------:R-:W5:Y:S04]  /*0690*/  LDG.E.64 R20, desc[UR4][R4.64+0x128] ;  /* 0x0001280404147981 */ /* 0x000f68000c1e1b00 */
[----:B0-----:R-:W5:Y:S04]  /*06a0*/  LDG.E.64 R18, desc[UR4][R4.64+0x138] ;  /* 0x0001380404127981 */ /* 0x001f68000c1e1b00 */
[----:B-1----:R-:W5:Y:S04]  /*06b0*/  LDG.E.64 R24, desc[UR4][R4.64+0x118] ;  /* 0x0001180404187981 */ /* 0x002f68000c1e1b00 */
[----:B------:R0:W-:Y:S04]  /*06c0*/  STG.E.64 desc[UR4][R4.64+0xe8], R8 ;  /* 0x0000e80804007986 */ /* 0x0001e8000c101b04 */
[----:B------:R1:W-:Y:S04]  /*06d0*/  STG.E.64 desc[UR4][R4.64+0xf0], R6 ;  /* 0x0000f00604007986 */ /* 0x0003e8000c101b04 */
[----:B------:R1:W-:Y:S04]  /*06e0*/  STG.E.64 desc[UR4][R4.64+0x100], R12 ;  /* 0x0001000c04007986 */ /* 0x0003e8000c101b04 */
[----:B0-----:R-:W5:Y:S04]  /*06f0*/  LDG.E.64 R8, desc[UR4][R4.64+0x148] ;  /* 0x0001480404087981 */ /* 0x001f68000c1e1b00 */
[----:B-1----:R-:W5:Y:S04]  /*0700*/  LDG.E.64 R6, desc[UR4][R4.64+0x140] ;  /* 0x0001400404067981 */ /* 0x002f68000c1e1b00 */
[----:B------:R-:W5:Y:S01]  /*0710*/  LDG.E.64 R12, desc[UR4][R4.64+0x158] ;  /* 0x00015804040c7981 */ /* 0x000f62000c1e1b00 */
[----:B--2---:R-:W-:-:S07]  /*0720*/  DADD R10, R2, R10 ;  /* 0x00000000020a7229 */ /* 0x004fce000000000a */
[----:B------:R0:W-:Y:S04]  /*0730*/  STG.E.64 desc[UR4][R4.64+0xf8], R10 ;  /* 0x0000f80a04007986 */ /* 0x0001e8000c101b04 */
[----:B0-----:R-:W2:Y:S04]  /*0740*/  LDG.E.64 R10, desc[UR4][R4.64+0x150] ;  /* 0x00015004040a7981 */ /* 0x001ea8000c1e1b00 */
[----:B------:R3:W-:Y:S02]  /*0750*/  STG.E.64 desc[UR4][R4.64+0xe0], R28 ;  /* 0x0000e01c04007986 */ /* 0x0007e4000c101b04 */
[----:B---3--:R-:W-:-:S02]  /*0760*/  DADD R28, R2, R14 ;  /* 0x00000000021c7229 */ /* 0x008fc4000000000e */
[----:B------:R-:W3:Y:S05]  /*0770*/  LDG.E.64 R14, desc[UR4][R4.64+0x160] ;  /* 0x00016004040e7981 */ /* 0x000eea000c1e1b00 */
[----:B------:R5:W-:Y:S01]  /*0780*/  STG.E.64 desc[UR4][R4.64+0x108], R28 ;  /* 0x0001081c04007986 */ /* 0x000be2000c101b04 */
[C---:B------:R-:W-:Y:S02]  /*0790*/  DADD R22, R2.reuse, R22 ;  /* 0x0000000002167229 */ /* 0x040fe40000000016 */
[C---:B------:R-:W-:Y:S02]  /*07a0*/  DADD R26, R2.reuse, R26 ;  /* 0x00000000021a7229 */ /* 0x040fe4000000001a */
[----:B----4-:R-:W-:-:S03]  /*07b0*/  DADD R16, R2, R16 ;  /* 0x0000000002107229 */ /* 0x010fc60000000010 */
[----:B------:R0:W-:Y:S01]  /*07c0*/  STG.E.64 desc[UR4][R4.64+0x110], R22 ;  /* 0x0001101604007986 */ /* 0x0001e2000c101b04 */
[C---:B-----5:R-:W-:Y:S02]  /*07d0*/  DADD R28, R2.reuse, R20 ;  /* 0x00000000021c7229 */ /* 0x060fe40000000014 */
[C---:B------:R-:W-:Y:S02]  /*07e0*/  DADD R18, R2.reuse, R18 ;  /* 0x0000000002127229 */ /* 0x040fe40000000012 */
[C---:B------:R-:W-:Y:S01]  /*07f0*/  DADD R24, R2.reuse, R24 ;  /* 0x0000000002187229 */ /* 0x040fe20000000018 */
[----:B------:R1:W-:Y:S04]  /*0800*/  STG.E.64 desc[UR4][R4.64+0x120], R26 ;  /* 0x0001201a04007986 */ /* 0x0003e8000c101b04 */
[----:B------:R4:W-:Y:S04]  /*0810*/  STG.E.64 desc[UR4][R4.64+0x128], R28 ;  /* 0x0001281c04007986 */ /* 0x0009e8000c101b04 */
[----:B------:R5:W-:Y:S04]  /*0820*/  STG.E.64 desc[UR4][R4.64+0x130], R16 ;  /* 0x0001301004007986 */ /* 0x000be8000c101b04 */
[----:B------:R5:W-:Y:S04]  /*0830*/  STG.E.64 desc[UR4][R4.64+0x138], R18 ;  /* 0x0001381204007986 */ /* 0x000be8000c101b04 */
[----:B0-----:R-:W3:Y:S01]  /*0840*/  LDG.E.64 R22, desc[UR4][R4.64+0x180] ;  /* 0x0001800404167981 */ /* 0x001ee2000c1e1b00 */
[----:B------:R-:W-:-:S03]  /*0850*/  DADD R8, R2, R8 ;  /* 0x0000000002087229 */ /* 0x000fc60000000008 */
[----:B-1----:R-:W3:Y:S01]  /*0860*/  LDG.E.64 R26, desc[UR4][R4.64+0x198] ;  /* 0x00019804041a7981 */ /* 0x002ee2000c1e1b00 */
[----:B----4-:R-:W-:-:S03]  /*0870*/  DADD R28, R2, R6 ;  /* 0x00000000021c7229 */ /* 0x010fc60000000006 */
[----:B-----5:R-:W4:Y:S01]  /*0880*/  LDG.E.64 R16, desc[UR4][R4.64+0x178] ;  /* 0x0001780404107981 */ /* 0x020f22000c1e1b00 */
[----:B------:R-:W-:-:S03]  /*0890*/  DADD R12, R2, R12 ;  /* 0x00000000020c7229 */ /* 0x000fc6000000000c */
[----:B------:R0:W-:Y:S04]  /*08a0*/  STG.E.64 desc[UR4][R4.64+0x118], R24 ;  /* 0x0001181804007986 */ /* 0x0001e8000c101b04 */
[----:B------:R-:W5:Y:S04]  /*08b0*/  LDG.E.64 R20, desc[UR4][R4.64+0x168] ;  /* 0x0001680404147981 */ /* 0x000f68000c1e1b00 */
[----:B------:R-:W5:Y:S04]  /*08c0*/  LDG.E.64 R18, desc[UR4][R4.64+0x188] ;  /* 0x0001880404127981 */ /* 0x000f68000c1e1b00 */
[----:B------:R-:W5:Y:S04]  /*08d0*/  LDG.E.64 R6, desc[UR4][R4.64+0x190] ;  /* 0x0001900404067981 */ /* 0x000f68000c1e1b00 */
[----:B0-----:R-:W5:Y:S04]  /*08e0*/  LDG.E.64 R24, desc[UR4][R4.64+0x170] ;  /* 0x0001700404187981 */ /* 0x001f68000c1e1b00 */
[----:B------:R0:W-:Y:S04]  /*08f0*/  STG.E.64 desc[UR4][R4.64+0x148], R8 ;  /* 0x0001480804007986 */ /* 0x0001e8000c101b04 */
[----:B------:R1:W-:Y:S04]  /*0900*/  STG.E.64 desc[UR4][R4.64+0x158], R12 ;  /* 0x0001580c04007986 */ /* 0x0003e8000c101b04 */
[----:B0-----:R-:W5:Y:S04]  /*0910*/  LDG.E.64 R8, desc[UR4][R4.64+0x1a0] ;  /* 0x0001a00404087981 */ /* 0x001f68000c1e1b00 */
[----:B-1----:R-:W5:Y:S01]  /*0920*/  LDG.E.64 R12, desc[UR4][R4.64+0x1a8] ;  /* 0x0001a804040c7981 */ /* 0x002f62000c1e1b00 */
[----:B--2---:R-:W-:-:S07]  /*0930*/  DADD R10, R2, R10 ;  /* 0x00000000020a7229 */ /* 0x004fce000000000a */
[----:B------:R0:W-:Y:S04]  /*0940*/  STG.E.64 desc[UR4][R4.64+0x150], R10 ;  /* 0x0001500a04007986 */ /* 0x0001e8000c101b04 */
[----:B0-----:R-:W2:Y:S01]  /*0950*/  LDG.E.64 R10, desc[UR4][R4.64+0x1b0] ;  /* 0x0001b004040a7981 */ /* 0x001ea2000c1e1b00 */
[----:B---3--:R-:W-:-:S03]  /*0960*/  DADD R14, R2, R14 ;  /* 0x00000000020e7229 */ /* 0x008fc6000000000e */
[----:B------:R-:W-:Y:S04]  /*0970*/  STG.E.64 desc[UR4][R4.64+0x140], R28 ;  /* 0x0001401c04007986 */ /* 0x000fe8000c101b04 */
[----:B------:R0:W-:Y:S04]  /*0980*/  STG.E.64 desc[UR4][R4.64+0x160], R14 ;  /* 0x0001600e04007986 */ /* 0x0001e8000c101b04 */
[----:B0-----:R-:W3:Y:S01]  /*0990*/  LDG.E.64 R14, desc[UR4][R4.64+0x1b8] ;  /* 0x0001b804040e7981 */ /* 0x001ee2000c1e1b00 */
[C---:B------:R-:W-:Y:S02]  /*09a0*/  DADD R28, R2.reuse, R22 ;  /* 0x00000000021c7229 */ /* 0x040fe40000000016 */
[----:B------:R-:W-:-:S02]  /*09b0*/  DADD R26, R2, R26 ;  /* 0x00000000021a7229 */ /* 0x000fc4000000001a */
[C---:B----4-:R-:W-:Y:S02]  /*09c0*/  DADD R16, R2.reuse, R16 ;  /* 0x0000000002107229 */ /* 0x050fe40000000010 */
[C---:B-----5:R-:W-:Y:S02]  /*09d0*/  DADD R20, R2.reuse, R20 ;  /* 0x0000000002147229 */ /* 0x060fe40000000014 */
[C---:B------:R-:W-:Y:S02]  /*09e0*/  DADD R18, R2.reuse, R18 ;  /* 0x0000000002127229 */ /* 0x040fe40000000012 */
[C---:B------:R-:W-:Y:S01]  /*09f0*/  DADD R22, R2.reuse, R6 ;  /* 0x0000000002167229 */ /* 0x040fe20000000006 */
[----:B------:R-:W4:Y:S01]  /*0a00*/  LDG.E.64 R6, desc[UR4][R4.64+0x1c0] ;  /* 0x0001c00404067981 */ /* 0x000f22000c1e1b00 */
[----:B------:R-:W-:-:S03]  /*0a10*/  DADD R24, R2, R24 ;  /* 0x0000000002187229 */ /* 0x000fc60000000018 */
[----:B------:R0:W-:Y:S04]  /*0a20*/  STG.E.64 desc[UR4][R4.64+0x178], R16 ;  /* 0x0001781004007986 */ /* 0x0001e8000c101b04 */
[----:B------:R-:W-:Y:S04]  /*0a30*/  STG.E.64 desc[UR4][R4.64+0x198], R26 ;  /* 0x0001981a04007986 */ /* 0x000fe8000c101b04 */
[----:B------:R1:W-:Y:S04]  /*0a40*/  STG.E.64 desc[UR4][R4.64+0x170], R24 ;  /* 0x0001701804007986 */ /* 0x0003e8000c101b04 */
[----:B------:R5:W-:Y:S04]  /*0a50*/  STG.E.64 desc[UR4][R4.64+0x168], R20 ;  /* 0x0001681404007986 */ /* 0x000be8000c101b04 */
[----:B------:R5:W-:Y:S04]  /*0a60*/  STG.E.64 desc[UR4][R4.64+0x188], R18 ;  /* 0x0001881204007986 */ /* 0x000be8000c101b04 */
[----:B0-----:R-:W4:Y:S01]  /*0a70*/  LDG.E.64 R16, desc[UR4][R4.64+0x1d0] ;  /* 0x0001d00404107981 */ /* 0x001f22000c1e1b00 */
[----:B------:R-:W-:-:S02]  /*0a80*/  DADD R12, R2, R12 ;  /* 0x00000000020c7229 */ /* 0x000fc4000000000c */
[C---:B-1----:R-:W-:Y:S01]  /*0a90*/  DADD R24, R2.reuse, R8 ;  /* 0x0000000002187229 */ /* 0x042fe20000000008 */
[----:B------:R-:W4:Y:S04]  /*0aa0*/  LDG.E.64 R26, desc[UR4][R4.64+0x1f8] ;  /* 0x0001f804041a7981 */ /* 0x000f28000c1e1b00 */
[----:B------:R0:W-:Y:S04]  /*0ab0*/  STG.E.64 desc[UR4][R4.64+0x190], R22 ;  /* 0x0001901604007986 */ /* 0x0001e8000c101b04 */
[----:B-----5:R-:W5:Y:S04]  /*0ac0*/  LDG.E.64 R20, desc[UR4][R4.64+0x1c8] ;  /* 0x0001c80404147981 */ /* 0x020f68000c1e1b00 */
        /* <DEDUP_REMOVED lines=10> */
[----:B---3--:R-:W-:-:S07]  /*0b70*/  DADD R14, R2, R14 ;  /* 0x00000000020e7229 */ /* 0x008fce000000000e */
[----:B------:R4:W-:Y:S04]  /*0b80*/  STG.E.64 desc[UR4][R4.64+0x1b8], R14 ;  /* 0x0001b80e04007986 */ /* 0x0009e8000c101b04 */
[----:B------:R0:W-:Y:S01]  /*0b90*/  STG.E.64 desc[UR4][R4.64+0x180], R28 ;  /* 0x0001801c04007986 */ /* 0x0001e2000c101b04 */
[----:B----4-:R-:W-:-:S03]  /*0ba0*/  DADD R14, R2, R6 ;  /* 0x00000000020e7229 */ /* 0x010fc60000000006 */
[----:B------:R-:W3:Y:S04]  /*0bb0*/  LDG.E.64 R6, desc[UR4][R4.64+0x210] ;  /* 0x0002100404067981 */ /* 0x000ee8000c1e1b00 */
[----:B------:R1:W-:Y:S01]  /*0bc0*/  STG.E.64 desc[UR4][R4.64+0x1c0], R14 ;  /* 0x0001c00e04007986 */ /* 0x0003e2000c101b04 */
[C---:B0-----:R-:W-:Y:S02]  /*0bd0*/  DADD R28, R2.reuse, R16 ;  /* 0x00000000021c7229 */ /* 0x041fe40000000010 */
[C---:B-1----:R-:W-:Y:S01]  /*0be0*/  DADD R14, R2.reuse, R26 ;  /* 0x00000000020e7229 */ /* 0x042fe2000000001a */
[----:B------:R-:W4:Y:S01]  /*0bf0*/  LDG.E.64 R26, desc[UR4][R4.64+0x240] ;  /* 0x00024004041a7981 */ /* 0x000f22000c1e1b00 */
[C---:B-----5:R-:W-:Y:S02]  /*0c00*/  DADD R20, R2.reuse, R20 ;  /* 0x0000000002147229 */ /* 0x060fe40000000014 */
[----:B------:R-:W-:-:S02]  /*0c10*/  DADD R18, R2, R18 ;  /* 0x0000000002127229 */ /* 0x000fc40000000012 */
[C---:B------:R-:W-:Y:S02]  /*0c20*/  DADD R16, R2.reuse, R8 ;  /* 0x0000000002107229 */ /* 0x040fe40000000008 */
[C---:B------:R-:W-:Y:S01]  /*0c30*/  DADD R22, R2.reuse, R22 ;  /* 0x0000000002167229 */ /* 0x040fe20000000016 */
[----:B------:R0:W-:Y:S04]  /*0c40*/  STG.E.64 desc[UR4][R4.64+0x1d0], R28 ;  /* 0x0001d01c04007986 */ /* 0x0001e8000c101b04 */
[----:B------:R1:W-:Y:S04]  /*0c50*/  STG.E.64 desc[UR4][R4.64+0x1f8], R14 ;  /* 0x0001f80e04007986 */ /* 0x0003e8000c101b04 */
[----:B------:R-:W-:Y:S04]  /*0c60*/  STG.E.64 desc[UR4][R4.64+0x1c8], R20 ;  /* 0x0001c81404007986 */ /* 0x000fe8000c101b04 */
[----:B------:R5:W-:Y:S04]  /*0c70*/  STG.E.64 desc[UR4][R4.64+0x1d8], R18 ;  /* 0x0001d81204007986 */ /* 0x000be8000c101b04 */
[----:B------:R5:W-:Y:S01]  /*0c80*/  STG.E.64 desc[UR4][R4.64+0x1e8], R16 ;  /* 0x0001e81004007986 */ /* 0x000be2000c101b04 */
[----:B0-----:R-:W-:-:S03]  /*0c90*/  DADD R28, R2, R24 ;  /* 0x00000000021c7229 */ /* 0x001fc60000000018 */
[----:B-1----:R-:W4:Y:S01]  /*0ca0*/  LDG.E.64 R14, desc[UR4][R4.64+0x248] ;  /* 0x00024804040e7981 */ /* 0x002f22000c1e1b00 */
[----:B------:R-:W-:-:S03]  /*0cb0*/  DADD R12, R2, R12 ;  /* 0x00000000020c7229 */ /* 0x000fc6000000000c */
[----:B------:R0:W-:Y:S04]  /*0cc0*/  STG.E.64 desc[UR4][R4.64+0x1e0], R22 ;  /* 0x0001e01604007986 */ /* 0x0001e8000c101b04 */
[----:B------:R-:W4:Y:S04]  /*0cd0*/  LDG.E.64 R8, desc[UR4][R4.64+0x218] ;  /* 0x0002180404087981 */ /* 0x000f28000c1e1b00 */
[----:B-----5:R-:W5:Y:S04]  /*0ce0*/  LDG.E.64 R18, desc[UR4][R4.64+0x228] ;  /* 0x0002280404127981 */ /* 0x020f68000c1e1b00 */
[----:B------:R-:W5:Y:S04]  /*0cf0*/  LDG.E.64 R16, desc[UR4][R4.64+0x230] ;  /* 0x0002300404107981 */ /* 0x000f68000c1e1b00 */
[----:B------:R-:W5:Y:S04]  /*0d00*/  LDG.E.64 R24, desc[UR4][R4.64+0x238] ;  /* 0x0002380404187981 */ /* 0x000f68000c1e1b00 */
[----:B------:R-:W5:Y:S04]  /*0d10*/  LDG.E.64 R20, desc[UR4][R4.64+0x250] ;  /* 0x0002500404147981 */ /* 0x000f68000c1e1b00 */
[----:B0-----:R-:W5:Y:S04]  /*0d20*/  LDG.E.64 R22, desc[UR4][R4.64+0x220] ;  /* 0x0002200404167981 */ /* 0x001f68000c1e1b00 */
[----:B------:R0:W-:Y:S04]  /*0d30*/  STG.E.64 desc[UR4][R4.64+0x200], R12 ;  /* 0x0002000c04007986 */ /* 0x0001e8000c101b04 */
[----:B0-----:R-:W5:Y:S01]  /*0d40*/  LDG.E.64 R12, desc[UR4][R4.64+0x260] ;  /* 0x00026004040c7981 */ /* 0x001f62000c1e1b00 */
[----:B--2---:R-:W-:-:S07]  /*0d50*/  DADD R10, R2, R10 ;  /* 0x00000000020a7229 */ /* 0x004fce000000000a */
[----:B------:R0:W-:Y:S04]  /*0d60*/  STG.E.64 desc[UR4][R4.64+0x208], R10 ;  /* 0x0002080a04007986 */ /* 0x0001e8000c101b04 */
[----:B0-----:R-:W2:Y:S04]  /*0d70*/  LDG.E.64 R10, desc[UR4][R4.64+0x258] ;  /* 0x00025804040a7981 */ /* 0x001ea8000c1e1b00 */
[----:B------:R-:W-:Y:S01]  /*0d80*/  STG.E.64 desc[UR4][R4.64+0x1f0], R28 ;  /* 0x0001f01c04007986 */ /* 0x000fe2000c101b04 */
[----:B---3--:R-:W-:-:S07]  /*0d90*/  DADD R6, R2, R6 ;  /* 0x0000000002067229 */ /* 0x008fce0000000006 */
[----:B------:R0:W-:Y:S04]  /*0da0*/  STG.E.64 desc[UR4][R4.64+0x210], R6 ;  /* 0x0002100604007986 */ /* 0x0001e8000c101b04 */
[----:B0-----:R-:W3:Y:S01]  /*0db0*/  LDG.E.64 R6, desc[UR4][R4.64+0x268] ;  /* 0x0002680404067981 */ /* 0x001ee2000c1e1b00 */
[----:B----4-:R-:W-:-:S07]  /*0dc0*/  DADD R26, R2, R26 ;  /* 0x00000000021a7229 */ /* 0x010fce000000001a */
[----:B------:R0:W-:Y:S04]  /*0dd0*/  STG.E.64 desc[UR4][R4.64+0x240], R26 ;  /* 0x0002401a04007986 */ /* 0x0001e8000c101b04 */
[----:B0-----:R-:W4:Y:S01]  /*0de0*/  LDG.E.64 R26, desc[UR4][R4.64+0x2a0] ;  /* 0x0002a004041a7981 */ /* 0x001f22000c1e1b00 */
[C---:B------:R-:W-:Y:S02]  /*0df0*/  DADD R14, R2.reuse, R14 ;  /* 0x00000000020e7229 */ /* 0x040fe4000000000e */
[C---:B------:R-:W-:Y:S02]  /*0e00*/  DADD R28, R2.reuse, R8 ;  /* 0x00000000021c7229 */ /* 0x040fe40000000008 */
[C---:B-----5:R-:W-:Y:S02]  /*0e10*/  DADD R18, R2.reuse, R18 ;  /* 0x0000000002127229 */ /* 0x060fe40000000012 */
[----:B------:R-:W-:-:S02]  /*0e20*/  DADD R16, R2, R16 ;  /* 0x0000000002107229 */ /* 0x000fc40000000010 */
[C---:B------:R-:W-:Y:S02]  /*0e30*/  DADD R24, R2.reuse, R24 ;  /* 0x0000000002187229 */ /* 0x040fe40000000018 */
[C---:B------:R-:W-:Y:S02]  /*0e40*/  DADD R20, R2.reuse, R20 ;  /* 0x0000000002147229 */ /* 0x040fe40000000014 */
[C---:B------:R-:W-:Y:S01]  /*0e50*/  DADD R8, R2.reuse, R22 ;  /* 0x0000000002087229 */ /* 0x040fe20000000016 */
[----:B------:R-:W5:Y:S04]  /*0e60*/  LDG.E.64 R22, desc[UR4][R4.64+0x278] ;  /* 0x0002780404167981 */ /* 0x000f68000c1e1b00 */
[----:B------:R-:W-:Y:S04]  /*0e70*/  STG.E.64 desc[UR4][R4.64+0x248], R14 ;  /* 0x0002480e04007986 */ /* 0x000fe8000c101b04 */
[----:B------:R0:W-:Y:S04]  /*0e80*/  STG.E.64 desc[UR4][R4.64+0x220], R8 ;  /* 0x0002200804007986 */ /* 0x0001e8000c101b04 */
[----:B------:R-:W-:Y:S04]  /*0e90*/  STG.E.64 desc[UR4][R4.64+0x228], R18 ;  /* 0x0002281204007986 */ /* 0x000fe8000c101b04 */
[----:B------:R1:W-:Y:S04]  /*0ea0*/  STG.E.64 desc[UR4][R4.64+0x230], R16 ;  /* 0x0002301004007986 */ /* 0x0003e8000c101b04 */
[----:B------:R-:W-:Y:S01]  /*0eb0*/  STG.E.64 desc[UR4][R4.64+0x238], R24 ;  /* 0x0002381804007986 */ /* 0x000fe2000c101b04 */
[----:B0-----:R-:W-:-:S03]  /*0ec0*/  DADD R8, R2, R12 ;  /* 0x0000000002087229 */ /* 0x001fc6000000000c */
[----:B------:R0:W-:Y:S04]  /*0ed0*/  STG.E.64 desc[UR4][R4.64+0x250], R20 ;  /* 0x0002501404007986 */ /* 0x0001e8000c101b04 */
[----:B------:R-:W5:Y:S04]  /*0ee0*/  LDG.E.64 R14, desc[UR4][R4.64+0x290] ;  /* 0x00029004040e7981 */ /* 0x000f68000c1e1b00 */
[----:B-1----:R-:W5:Y:S04]  /*0ef0*/  LDG.E.64 R16, desc[UR4][R4.64+0x270] ;  /* 0x0002700404107981 */ /* 0x002f68000c1e1b00 */
[----:B------:R-:W5:Y:S04]  /*0f00*/  LDG.E.64 R18, desc[UR4][R4.64+0x288] ;  /* 0x0002880404127981 */ /* 0x000f68000c1e1b00 */
[----:B0-----:R-:W5:Y:S04]  /*0f10*/  LDG.E.64 R20, desc[UR4][R4.64+0x280] ;  /* 0x0002800404147981 */ /* 0x001f68000c1e1b00 */
[----:B------:R-:W5:Y:S04]  /*0f20*/  LDG.E.64 R24, desc[UR4][R4.64+0x298] ;  /* 0x0002980404187981 */ /* 0x000f68000c1e1b00 */
[----:B------:R-:W5:Y:S04]  /*0f30*/  LDG.E.64 R12, desc[UR4][R4.64+0x2a8] ;  /* 0x0002a804040c7981 */ /* 0x000f68000c1e1b00 */
        /* <DEDUP_REMOVED lines=12> */
[----:B-----5:R-:W-:-:S07]  /*1000*/  DADD R22, R2, R22 ;  /* 0x0000000002167229 */ /* 0x020fce0000000016 */
[----:B------:R-:W-:Y:S01]  /*1010*/  STG.E.64 desc[UR4][R4.64+0x278], R22 ;  /* 0x0002781604007986 */ /* 0x000fe2000c101b04 */
[C---:B------:R-:W-:Y:S02]  /*1020*/  DADD R28, R2.reuse, R14 ;  /* 0x00000000021c7229 */ /* 0x040fe4000000000e */
[C---:B------:R-:W-:Y:S02]  /*1030*/  DADD R16, R2.reuse, R16 ;  /* 0x0000000002107229 */ /* 0x040fe40000000010 */
[C---:B------:R-:W-:Y:S02]  /*1040*/  DADD R18, R2.reuse, R18 ;  /* 0x0000000002127229 */ /* 0x040fe40000000012 */
[C---:B------:R-:W-:Y:S02]  /*1050*/  DADD R20, R2.reuse, R20 ;  /* 0x0000000002147229 */ /* 0x040fe40000000014 */
[C---:B------:R-:W-:Y:S02]  /*1060*/  DADD R24, R2.reuse, R24 ;  /* 0x0000000002187229 */ /* 0x040fe40000000018 */
[C---:B------:R-:W-:Y:S01]  /*1070*/  DADD R14, R2.reuse, R12 ;  /* 0x00000000020e7229 */ /* 0x040fe2000000000c */
[----:B------:R0:W-:Y:S04]  /*1080*/  STG.E.64 desc[UR4][R4.64+0x290], R28 ;  /* 0x0002901c04007986 */ /* 0x0001e8000c101b04 */
[----:B------:R1:W-:Y:S04]  /*1090*/  STG.E.64 desc[UR4][R4.64+0x270], R16 ;  /* 0x0002701004007986 */ /* 0x0003e8000c101b04 */
[----:B------:R-:W-:Y:S04]  /*10a0*/  STG.E.64 desc[UR4][R4.64+0x280], R20 ;  /* 0x0002801404007986 */ /* 0x000fe8000c101b04 */
[----:B------:R-:W-:Y:S04]  /*10b0*/  STG.E.64 desc[UR4][R4.64+0x288], R18 ;  /* 0x0002881204007986 */ /* 0x000fe8000c101b04 */
        /* <DEDUP_REMOVED lines=9> */
[----:B------:R-:W5:Y:S01]  /*1150*/  LDG.E.64 R24, desc[UR4][R4.64+0x308] ;  /* 0x0003080404187981 */ /* 0x000f62000c1e1b00 */
[----:B--2---:R-:W-:-:S03]  /*1160*/  DADD R22, R2, R10 ;  /* 0x0000000002167229 */ /* 0x004fc6000000000a */
[----:B------:R-:W2:Y:S04]  /*1170*/  LDG.E.64 R10, desc[UR4][R4.64+0x2d8] ;  /* 0x0002d804040a7981 */ /* 0x000ea8000c1e1b00 */
[----:B------:R0:W-:Y:S04]  /*1180*/  STG.E.64 desc[UR4][R4.64+0x2b0], R22 ;  /* 0x0002b01604007986 */ /* 0x0001e8000c101b04 */
[----:B0-----:R-:W2:Y:S04]  /*1190*/  LDG.E.64 R22, desc[UR4][R4.64+0x310] ;  /* 0x0003100404167981 */ /* 0x001ea8000c1e1b00 */
[----:B------:R-:W-:Y:S01]  /*11a0*/  STG.E.64 desc[UR4][R4.64+0x2b8], R28 ;  /* 0x0002b81c04007986 */ /* 0x000fe2000c101b04 */
[----:B---3--:R-:W-:-:S07]  /*11b0*/  DADD R6, R2, R6 ;  /* 0x0000000002067229 */ /* 0x008fce0000000006 */
[----:B------:R-:W-:Y:S01]  /*11c0*/  STG.E.64 desc[UR4][R4.64+0x2d0], R6 ;  /* 0x0002d00604007986 */ /* 0x000fe2000c101b04 */
[----:B----4-:R-:W-:-:S07]  /*11d0*/  DADD R26, R2, R26 ;  /* 0x00000000021a7229 */ /* 0x010fce000000001a */
[----:B------:R-:W-:Y:S01]  /*11e0*/  STG.E.64 desc[UR4][R4.64+0x300], R26 ;  /* 0x0003001a04007986 */ /* 0x000fe2000c101b04 */
[C---:B-----5:R-:W-:Y:S02]  /*11f0*/  DADD R12, R2.reuse, R12 ;  /* 0x00000000020c7229 */ /* 0x060fe4000000000c */
[C---:B------:R-:W-:Y:S02]  /*1200*/  DADD R16, R2.reuse, R16 ;  /* 0x0000000002107229 */ /* 0x040fe40000000010 */
[C---:B------:R-:W-:Y:S02]  /*1210*/  DADD R8, R2.reuse, R8 ;  /* 0x0000000002087229 */ /* 0x040fe40000000008 */
[C---:B------:R-:W-:Y:S02]  /*1220*/  DADD R14, R2.reuse, R14 ;  /* 0x00000000020e7229 */ /* 0x040fe4000000000e */
[C---:B------:R-:W-:Y:S02]  /*1230*/  DADD R20, R2.reuse, R20 ;  /* 0x0000000002147229 */ /* 0x040fe40000000014 */
[----:B------:R-:W-:-:S02]  /*1240*/  DADD R18, R2, R18 ;  /* 0x0000000002127229 */ /* 0x000fc40000000012 */
[C---:B------:R-:W-:Y:S01]  /*1250*/  DADD R24, R2.reuse, R24 ;  /* 0x0000000002187229 */ /* 0x040fe20000000018 */
[----:B------:R-:W-:Y:S04]  /*1260*/  STG.E.64 desc[UR4][R4.64+0x2c0], R12 ;  /* 0x0002c00c04007986 */ /* 0x000fe8000c101b04 */
[----:B------:R-:W-:Y:S04]  /*1270*/  STG.E.64 desc[UR4][R4.64+0x2c8], R14 ;  /* 0x0002c80e04007986 */ /* 0x000fe8000c101b04 */
[----:B------:R-:W-:Y:S04]  /*1280*/  STG.E.64 desc[UR4][R4.64+0x2e0], R16 ;  /* 0x0002e01004007986 */ /* 0x000fe8000c101b04 */
[----:B------:R-:W-:Y:S04]  /*1290*/  STG.E.64 desc[UR4][R4.64+0x2e8], R8 ;  /* 0x0002e80804007986 */ /* 0x000fe8000c101b04 */
[----:B------:R-:W-:Y:S04]  /*12a0*/  STG.E.64 desc[UR4][R4.64+0x2f0], R20 ;  /* 0x0002f01404007986 */ /* 0x000fe8000c101b04 */
[----:B------:R-:W-:Y:S04]  /*12b0*/  STG.E.64 desc[UR4][R4.64+0x2f8], R18 ;  /* 0x0002f81204007986 */ /* 0x000fe8000c101b04 */
[----:B------:R-:W-:Y:S01]  /*12c0*/  STG.E.64 desc[UR4][R4.64+0x308], R24 ;  /* 0x0003081804007986 */ /* 0x000fe2000c101b04 */
[----:B--2---:R-:W-:-:S07]  /*12d0*/  DADD R10, R2, R10 ;  /* 0x00000000020a7229 */ /* 0x004fce000000000a */
[----:B------:R-:W-:Y:S01]  /*12e0*/  STG.E.64 desc[UR4][R4.64+0x2d8], R10 ;  /* 0x0002d80a04007986 */ /* 0x000fe2000c101b04 */
[----:B------:R-:W-:-:S07]  /*12f0*/  DADD R22, R2, R22 ;  /* 0x0000000002167229 */ /* 0x000fce0000000016 */
[----:B------:R-:W-:Y:S01]  /*1300*/  STG.E.64 desc[UR4][R4.64+0x310], R22 ;  /* 0x0003101604007986 */ /* 0x000fe2000c101b04 */
[----:B------:R-:W-:Y:S05]  /*1310*/  EXIT ;  /* 0x000000000000794d */ /* 0x000fea0003800000 */
.L_x_0:
[----:B------:R-:W-:-:S00]  /*1320*/  BRA `(.L_x_0) ;  /* 0xfffffffc00fc7947 */ /* 0x000fc0000383ffff */
[----:B------:R-:W-:-:S00]  /*1330*/  NOP ;  /* 0x0000000000007918 */ /* 0x000fc00000000000 */
        /* <DEDUP_REMOVED lines=12> */
.L_x_1:


//--------------------- .nv.shared.reserved.0     --------------------------
	.section	.nv.shared.reserved.0,"aw",@nobits
	.weak		__nv_reservedSMEM_offset_0_alias
	.size		__nv_reservedSMEM_offset_0_alias, 0, 64
	.other		__nv_reservedSMEM_offset_0_alias,@"STO_CUDA_RESERVED_SHARED STV_DEFAULT"
__nv_reservedSMEM_offset_0_alias:
	.zero		0
	.zero		64


//--------------------- .nv.constant0._Z11cuda_kernelPdi --------------------------
	.section	.nv.constant0._Z11cuda_kernelPdi,"a",@progbits
	.sectionflags	@""
	.align	4
.nv.constant0._Z11cuda_kernelPdi:
	.zero		908


//--------------------- SYMBOLS --------------------------

	.type		.nv.reservedSmem.offset0,@object
	.size		.nv.reservedSmem.offset0,0x4
